//
// Generated by NVIDIA NVVM Compiler
//
// Compiler Build ID: CL-36424714
// Cuda compilation tools, release 13.0, V13.0.88
// Based on NVVM 20.0.0
//

.version 9.0
.target sm_100
.address_size 64

	// .globl	_Z12vecAddKernelPKfS0_Pfl

.visible .entry _Z12vecAddKernelPKfS0_Pfl(
	.param .u64 .ptr .align 1 _Z12vecAddKernelPKfS0_Pfl_param_0,
	.param .u64 .ptr .align 1 _Z12vecAddKernelPKfS0_Pfl_param_1,
	.param .u64 .ptr .align 1 _Z12vecAddKernelPKfS0_Pfl_param_2,
	.param .u64 _Z12vecAddKernelPKfS0_Pfl_param_3
)
{
	.reg .pred 	%p<2>;
	.reg .b32 	%r<5>;
	.reg .b32 	%f<4>;
	.reg .b64 	%rd<13>;

	ld.param.u64 	%rd2, [_Z12vecAddKernelPKfS0_Pfl_param_0];
	ld.param.u64 	%rd3, [_Z12vecAddKernelPKfS0_Pfl_param_1];
	ld.param.u64 	%rd4, [_Z12vecAddKernelPKfS0_Pfl_param_2];
	ld.param.u64 	%rd5, [_Z12vecAddKernelPKfS0_Pfl_param_3];
	mov.u32 	%r1, %ntid.x;
	mov.u32 	%r2, %ctaid.x;
	mov.u32 	%r3, %tid.x;
	mad.lo.s32 	%r4, %r1, %r2, %r3;
	cvt.s64.s32 	%rd1, %r4;
	setp.le.s64 	%p1, %rd5, %rd1;
	@%p1 bra 	$L__BB0_2;
	cvta.to.global.u64 	%rd6, %rd2;
	cvta.to.global.u64 	%rd7, %rd3;
	cvta.to.global.u64 	%rd8, %rd4;
	shl.b64 	%rd9, %rd1, 2;
	add.s64 	%rd10, %rd6, %rd9;
	ld.global.f32 	%f1, [%rd10];
	add.s64 	%rd11, %rd7, %rd9;
	ld.global.f32 	%f2, [%rd11];
	add.f32 	%f3, %f1, %f2;
	add.s64 	%rd12, %rd8, %rd9;
	st.global.f32 	[%rd12], %f3;
$L__BB0_2:
	ret;

}


// ===== COMPILED SASS (sm_100) =====

	.target	sm_100

	.elftype	@"ET_EXEC"


//--------------------- .note.nv.tkinfo           --------------------------
	.section	.note.nv.tkinfo,"",@"SHT_NOTE"
	.sectionflags	@"SHF_NOTE_NV_TKINFO"
	.tkinfo
        /*0018*/ 	.word	0x00000002
        /*0030*/ 	.string	""
        /*0030*/ 	.string	"ptxas"
        /*0030*/ 	.string	"Cuda compilation tools, release 13.0, V13.0.88"
        /*0030*/ 	.string	"Build cuda_13.0.r13.0/compiler.36424714_0"
        /*0030*/ 	.string	"-arch sm_100 -m 64 "



//--------------------- .note.nv.cuinfo           --------------------------
	.section	.note.nv.cuinfo,"",@"SHT_NOTE"
	.sectionflags	@"SHF_NOTE_NV_CUINFO"
        /*0018*/ 	.short	0x0002
        /*001a*/ 	.short	0x0064
        /*001c*/ 	.short	0x0082
	.zero		2


//--------------------- .nv.info                  --------------------------
	.section	.nv.info,"",@"SHT_CUDA_INFO"
	.align	4


	//----- nvinfo : EIATTR_REGCOUNT
	.align		4
        /*0000*/ 	.byte	0x04, 0x2f
        /*0002*/ 	.short	(.L_1 - .L_0)
	.align		4
.L_0:
        /*0004*/ 	.word	index@(_Z12vecAddKernelPKfS0_Pfl)
        /*0008*/ 	.word	0x0000000c


	//----- nvinfo : EIATTR_FRAME_SIZE
	.align		4
.L_1:
        /*000c*/ 	.byte	0x04, 0x11
        /*000e*/ 	.short	(.L_3 - .L_2)
	.align		4
.L_2:
        /*0010*/ 	.word	index@(_Z12vecAddKernelPKfS0_Pfl)
        /*0014*/ 	.word	0x00000000


	//----- nvinfo : EIATTR_MIN_STACK_SIZE
	.align		4
.L_3:
        /*0018*/ 	.byte	0x04, 0x12
        /*001a*/ 	.short	(.L_5 - .L_4)
	.align		4
.L_4:
        /*001c*/ 	.word	index@(_Z12vecAddKernelPKfS0_Pfl)
        /*0020*/ 	.word	0x00000000
.L_5:


//--------------------- .nv.compat                --------------------------
	.section	.nv.compat,"",@"SHT_CUDA_COMPAT_INFO"
	.align	4
        /*0000*/ 	.byte	0x02, 0x09, 0x00, 0x00, 0x02, 0x02, 0x01, 0x00, 0x02, 0x05, 0x05, 0x00, 0x03, 0x07, 0x01, 0x01
        /*0010*/ 	.byte	0x02, 0x03, 0x00, 0x00, 0x02, 0x06, 0x01, 0x00, 0x04, 0x0b, 0x08, 0x00, 0x09, 0x00, 0x00, 0x00
        /*0020*/ 	.byte	0x00, 0x00, 0x00, 0x00


//--------------------- .nv.info._Z12vecAddKernelPKfS0_Pfl --------------------------
	.section	.nv.info._Z12vecAddKernelPKfS0_Pfl,"",@"SHT_CUDA_INFO"
	.sectionflags	@""
	.align	4


	//----- nvinfo : EIATTR_CUDA_API_VERSION
	.align		4
        /*0000*/ 	.byte	0x04, 0x37
        /*0002*/ 	.short	(.L_7 - .L_6)
.L_6:
        /*0004*/ 	.word	0x00000082


	//----- nvinfo : EIATTR_KPARAM_INFO
	.align		4
.L_7:
        /*0008*/ 	.byte	0x04, 0x17
        /*000a*/ 	.short	(.L_9 - .L_8)
.L_8:
        /*000c*/ 	.word	0x00000000
        /*0010*/ 	.short	0x0003
        /*0012*/ 	.short	0x0018
        /*0014*/ 	.byte	0x00, 0xf0, 0x21, 0x00


	//----- nvinfo : EIATTR_KPARAM_INFO
	.align		4
.L_9:
        /*0018*/ 	.byte	0x04, 0x17
        /*001a*/ 	.short	(.L_11 - .L_10)
.L_10:
        /*001c*/ 	.word	0x00000000
        /*0020*/ 	.short	0x0002
        /*0022*/ 	.short	0x0010
        /*0024*/ 	.byte	0x00, 0xf5, 0x21, 0x00


	//----- nvinfo : EIATTR_KPARAM_INFO
	.align		4
.L_11:
        /*0028*/ 	.byte	0x04, 0x17
        /*002a*/ 	.short	(.L_13 - .L_12)
.L_12:
        /*002c*/ 	.word	0x00000000
        /*0030*/ 	.short	0x0001
        /*0032*/ 	.short	0x0008
        /*0034*/ 	.byte	0x00, 0xf5, 0x21, 0x00


	//----- nvinfo : EIATTR_KPARAM_INFO
	.align		4
.L_13:
        /*0038*/ 	.byte	0x04, 0x17
        /*003a*/ 	.short	(.L_15 - .L_14)
.L_14:
        /*003c*/ 	.word	0x00000000
        /*0040*/ 	.short	0x0000
        /*0042*/ 	.short	0x0000
        /*0044*/ 	.byte	0x00, 0xf5, 0x21, 0x00


	//----- nvinfo : EIATTR_SPARSE_MMA_MASK
	.align		4
.L_15:
        /*0048*/ 	.byte	0x03, 0x50
        /*004a*/ 	.short	0x0000


	//----- nvinfo : EIATTR_MAXREG_COUNT
	.align		4
        /*004c*/ 	.byte	0x03, 0x1b
        /*004e*/ 	.short	0x00ff


	//----- nvinfo : EIATTR_MERCURY_ISA_VERSION
	.align		4
        /*0050*/ 	.byte	0x03, 0x5f
        /*0052*/ 	.short	0x0101


	//----- nvinfo : EIATTR_VRC_CTA_INIT_COUNT
	.align		4
        /*0054*/ 	.byte	0x02, 0x4a
	.zero		1
	.zero		1


	//----- nvinfo : EIATTR_EXIT_INSTR_OFFSETS
	.align		4
        /*0058*/ 	.byte	0x04, 0x1c
        /*005a*/ 	.short	(.L_17 - .L_16)


	//   ....[0]....
.L_16:
        /*005c*/ 	.word	0x00000090


	//   ....[1]....
        /*0060*/ 	.word	0x00000190


	//----- nvinfo : EIATTR_CBANK_PARAM_SIZE
	.align		4
.L_17:
        /*0064*/ 	.byte	0x03, 0x19
        /*0066*/ 	.short	0x0020


	//----- nvinfo : EIATTR_PARAM_CBANK
	.align		4
        /*0068*/ 	.byte	0x04, 0x0a
        /*006a*/ 	.short	(.L_19 - .L_18)
	.align		4
.L_18:
        /*006c*/ 	.word	index@(.nv.constant0._Z12vecAddKernelPKfS0_Pfl)
        /*0070*/ 	.short	0x0380
        /*0072*/ 	.short	0x0020


	//----- nvinfo : EIATTR_SW_WAR
	.align		4
.L_19:
        /*0074*/ 	.byte	0x04, 0x36
        /*0076*/ 	.short	(.L_21 - .L_20)
.L_20:
        /*0078*/ 	.word	0x00000008
.L_21:


//--------------------- .nv.callgraph             --------------------------
	.section	.nv.callgraph,"",@"SHT_CUDA_CALLGRAPH"
	.align	4
	.sectionentsize	8
	.align		4
        /*0000*/ 	.word	0x00000000
	.align		4
        /*0004*/ 	.word	0xffffffff
	.align		4
        /*0008*/ 	.word	0x00000000
	.align		4
        /*000c*/ 	.word	0xfffffffe
	.align		4
        /*0010*/ 	.word	0x00000000
	.align		4
        /*0014*/ 	.word	0xfffffffd
	.align		4
        /*0018*/ 	.word	0x00000000
	.align		4
        /*001c*/ 	.word	0xfffffffc


//--------------------- .text._Z12vecAddKernelPKfS0_Pfl --------------------------
	.section	.text._Z12vecAddKernelPKfS0_Pfl,"ax",@progbits
	.align	128
        .global         _Z12vecAddKernelPKfS0_Pfl
        .type           _Z12vecAddKernelPKfS0_Pfl,@function
        .size           _Z12vecAddKernelPKfS0_Pfl,(.L_x_1 - _Z12vecAddKernelPKfS0_Pfl)
        .other          _Z12vecAddKernelPKfS0_Pfl,@"STO_CUDA_ENTRY STV_DEFAULT"
_Z12vecAddKernelPKfS0_Pfl:
.text._Z12vecAddKernelPKfS0_Pfl:
[----:B------:R-:W-:Y:S01]  /*0000*/  LDC R1, c[0x0][0x37c] ;  /* 0x0000df00ff017b82 */ /* 0x000fe20000000800 */
[----:B------:R-:W0:Y:S01]  /*0010*/  S2R R0, SR_CTAID.X ;  /* 0x0000000000007919 */ /* 0x000e220000002500 */
[----:B------:R-:W0:Y:S01]  /*0020*/  LDCU UR4, c[0x0][0x360] ;  /* 0x00006c00ff0477ac */ /* 0x000e220008000800 */
[----:B------:R-:W0:Y:S01]  /*0030*/  S2R R3, SR_TID.X ;  /* 0x0000000000037919 */ /* 0x000e220000002100 */
[----:B------:R-:W1:Y:S01]  /*0040*/  LDCU.64 UR6, c[0x0][0x398] ;  /* 0x00007300ff0677ac */ /* 0x000e620008000a00 */
[----:B0-----:R-:W-:-:S05]  /*0050*/  IMAD R0, R0, UR4, R3 ;  /* 0x0000000400007c24 */ /* 0x001fca000f8e0203 */
[----:B-1----:R-:W-:Y:S02]  /*0060*/  ISETP.GE.U32.AND P0, PT, R0, UR6, PT ;  /* 0x0000000600007c0c */ /* 0x002fe4000bf06070 */
[----:B------:R-:W-:-:S04]  /*0070*/  SHF.R.S32.HI R3, RZ, 0x1f, R0 ;  /* 0x0000001fff037819 */ /* 0x000fc80000011400 */
[----:B------:R-:W-:-:S13]  /*0080*/  ISETP.GE.AND.EX P0, PT, R3, UR7, PT, P0 ;  /* 0x0000000703007c0c */ /* 0x000fda000bf06300 */
[----:B------:R-:W-:Y:S05]  /*0090*/  @P0 EXIT ;  /* 0x000000000000094d */ /* 0x000fea0003800000 */
[----:B------:R-:W0:Y:S01]  /*00a0*/  LDCU.128 UR8, c[0x0][0x380] ;  /* 0x00007000ff0877ac */ /* 0x000e220008000c00 */
[C---:B------:R-:W-:Y:S01]  /*00b0*/  IMAD.SHL.U32 R6, R0.reuse, 0x4, RZ ;  /* 0x0000000400067824 */ /* 0x040fe200078e00ff */
[----:B------:R-:W-:Y:S01]  /*00c0*/  SHF.L.U64.HI R0, R0, 0x2, R3 ;  /* 0x0000000200007819 */ /* 0x000fe20000010203 */
[----:B------:R-:W1:Y:S01]  /*00d0*/  LDCU.64 UR4, c[0x0][0x358] ;  /* 0x00006b00ff0477ac */ /* 0x000e620008000a00 */
[----:B------:R-:W2:Y:S02]  /*00e0*/  LDCU.64 UR6, c[0x0][0x390] ;  /* 0x00007200ff0677ac */ /* 0x000ea40008000a00 */
[C---:B0-----:R-:W-:Y:S02]  /*00f0*/  IADD3 R4, P1, PT, R6.reuse, UR10, RZ ;  /* 0x0000000a06047c10 */ /* 0x041fe4000ff3e0ff */
[----:B------:R-:W-:Y:S02]  /*0100*/  IADD3 R2, P0, PT, R6, UR8, RZ ;  /* 0x0000000806027c10 */ /* 0x000fe4000ff1e0ff */
[----:B------:R-:W-:-:S02]  /*0110*/  IADD3.X R5, PT, PT, R0, UR11, RZ, P1, !PT ;  /* 0x0000000b00057c10 */ /* 0x000fc40008ffe4ff */
[----:B------:R-:W-:-:S04]  /*0120*/  IADD3.X R3, PT, PT, R0, UR9, RZ, P0, !PT ;  /* 0x0000000900037c10 */ /* 0x000fc800087fe4ff */
[----:B-1----:R-:W3:Y:S04]  /*0130*/  LDG.E R5, desc[UR4][R4.64] ;  /* 0x0000000404057981 */ /* 0x002ee8000c1e1900 */
[----:B------:R-:W3:Y:S01]  /*0140*/  LDG.E R2, desc[UR4][R2.64] ;  /* 0x0000000402027981 */ /* 0x000ee2000c1e1900 */
[----:B--2---:R-:W-:-:S04]  /*0150*/  IADD3 R6, P0, PT, R6, UR6, RZ ;  /* 0x0000000606067c10 */ /* 0x004fc8000ff1e0ff */
[----:B------:R-:W-:Y:S01]  /*0160*/  IADD3.X R7, PT, PT, R0, UR7, RZ, P0, !PT ;  /* 0x0000000700077c10 */ /* 0x000fe200087fe4ff */
[----:B---3--:R-:W-:-:S05]  /*0170*/  FADD R9, R2, R5 ;  /* 0x0000000502097221 */ /* 0x008fca0000000000 */
[----:B------:R-:W-:Y:S01]  /*0180*/  STG.E desc[UR4][R6.64], R9 ;  /* 0x0000000906007986 */ /* 0x000fe2000c101904 */
[----:B------:R-:W-:Y:S05]  /*0190*/  EXIT ;  /* 0x000000000000794d */ /* 0x000fea0003800000 */
.L_x_0:
[----:B------:R-:W-:-:S00]  /*01a0*/  BRA `(.L_x_0) ;  /* 0xfffffffc00fc7947 */ /* 0x000fc0000383ffff */
[----:B------:R-:W-:-:S00]  /*01b0*/  NOP ;  /* 0x0000000000007918 */ /* 0x000fc00000000000 */
        /* <DEDUP_REMOVED lines=12> */
.L_x_1:


//--------------------- .nv.shared.reserved.0     --------------------------
	.section	.nv.shared.reserved.0,"aw",@nobits
	.weak		__nv_reservedSMEM_offset_0_alias
	.size		__nv_reservedSMEM_offset_0_alias, 0, 64
	.other		__nv_reservedSMEM_offset_0_alias,@"STO_CUDA_RESERVED_SHARED STV_DEFAULT"
__nv_reservedSMEM_offset_0_alias:
	.zero		0
	.zero		64


//--------------------- .nv.constant0._Z12vecAddKernelPKfS0_Pfl --------------------------
	.section	.nv.constant0._Z12vecAddKernelPKfS0_Pfl,"a",@progbits
	.sectionflags	@""
	.align	4
.nv.constant0._Z12vecAddKernelPKfS0_Pfl:
	.zero		928


//--------------------- SYMBOLS --------------------------

	.type		.nv.reservedSmem.offset0,@object
	.size		.nv.reservedSmem.offset0,0x4
